	.headerflags	@"EF_CUDA_TEXMODE_UNIFIED EF_CUDA_64BIT_ADDRESS EF_CUDA_ACCELERATORS EF_CUDA_SM90 EF_CUDA_VIRTUAL_SM(EF_CUDA_SM90)"
	.elftype	@"ET_EXEC"


//--------------------- .nv.info                  --------------------------
	.section	.nv.info,"",@"SHT_CUDA_INFO"
	.align	4


	//----- nvinfo : EIATTR_REGCOUNT
	.align		4
        /*0000*/ 	.byte	0x04, 0x2f
        /*0002*/ 	.short	(.L_1 - .L_0)
	.align		4
.L_0:
        /*0004*/ 	.word	index@(triton_poi_fused_convolution_19)
        /*0008*/ 	.word	0x0000000e


	//----- nvinfo : EIATTR_MIN_STACK_SIZE
	.align		4
.L_1:
        /*000c*/ 	.byte	0x04, 0x12
        /*000e*/ 	.short	(.L_3 - .L_2)
	.align		4
.L_2:
        /*0010*/ 	.word	index@(triton_poi_fused_convolution_19)
        /*0014*/ 	.word	0x00000000


	//----- nvinfo : EIATTR_FRAME_SIZE
	.align		4
.L_3:
        /*0018*/ 	.byte	0x04, 0x11
        /*001a*/ 	.short	(.L_5 - .L_4)
	.align		4
.L_4:
        /*001c*/ 	.word	index@(triton_poi_fused_convolution_19)
        /*0020*/ 	.word	0x00000000


	//----- nvinfo : EIATTR_MIN_STACK_SIZE
	.align		4
.L_5:
        /*0024*/ 	.byte	0x04, 0x12
        /*0026*/ 	.short	(.L_7 - .L_6)
	.align		4
.L_6:
        /*0028*/ 	.word	index@(triton_poi_fused_convolution_19)
        /*002c*/ 	.word	0x00000000
.L_7:


//--------------------- .nv.info.triton_poi_fused_convolution_19 --------------------------
	.section	.nv.info.triton_poi_fused_convolution_19,"",@"SHT_CUDA_INFO"
	.sectionflags	@""
	.align	4


	//----- nvinfo : EIATTR_CUDA_API_VERSION
	.align		4
        /*0000*/ 	.byte	0x04, 0x37
        /*0002*/ 	.short	(.L_9 - .L_8)
.L_8:
        /*0004*/ 	.word	0x0000007c


	//----- nvinfo : EIATTR_KPARAM_INFO
	.align		4
.L_9:
        /*0008*/ 	.byte	0x04, 0x17
        /*000a*/ 	.short	(.L_11 - .L_10)
.L_10:
        /*000c*/ 	.word	0x00000000
        /*0010*/ 	.short	0x0002
        /*0012*/ 	.short	0x0010
        /*0014*/ 	.byte	0x00, 0xf0, 0x11, 0x00


	//----- nvinfo : EIATTR_KPARAM_INFO
	.align		4
.L_11:
        /*0018*/ 	.byte	0x04, 0x17
        /*001a*/ 	.short	(.L_13 - .L_12)
.L_12:
        /*001c*/ 	.word	0x00000000
        /*0020*/ 	.short	0x0001
        /*0022*/ 	.short	0x0008
        /*0024*/ 	.byte	0x00, 0xf4, 0x21, 0x00


	//----- nvinfo : EIATTR_KPARAM_INFO
	.align		4
.L_13:
        /*0028*/ 	.byte	0x04, 0x17
        /*002a*/ 	.short	(.L_15 - .L_14)
.L_14:
        /*002c*/ 	.word	0x00000000
        /*0030*/ 	.short	0x0000
        /*0032*/ 	.short	0x0000
        /*0034*/ 	.byte	0x00, 0xf4, 0x21, 0x00


	//----- nvinfo : EIATTR_SPARSE_MMA_MASK
	.align		4
.L_15:
        /*0038*/ 	.byte	0x03, 0x50
        /*003a*/ 	.short	0x0000


	//----- nvinfo : EIATTR_MAXREG_COUNT
	.align		4
        /*003c*/ 	.byte	0x03, 0x1b
        /*003e*/ 	.short	0x00ff


	//----- nvinfo : EIATTR_EXIT_INSTR_OFFSETS
	.align		4
        /*0040*/ 	.byte	0x04, 0x1c
        /*0042*/ 	.short	(.L_17 - .L_16)


	//   ....[0]....
.L_16:
        /*0044*/ 	.word	0x00000190


	//----- nvinfo : EIATTR_REQNTID
	.align		4
.L_17:
        /*0048*/ 	.byte	0x04, 0x10
        /*004a*/ 	.short	(.L_19 - .L_18)
.L_18:
        /*004c*/ 	.word	0x00000080
        /*0050*/ 	.word	0x00000001
        /*0054*/ 	.word	0x00000001


	//----- nvinfo : EIATTR_CBANK_PARAM_SIZE
	.align		4
.L_19:
        /*0058*/ 	.byte	0x03, 0x19
        /*005a*/ 	.short	0x0014


	//----- nvinfo : EIATTR_PARAM_CBANK
	.align		4
        /*005c*/ 	.byte	0x04, 0x0a
        /*005e*/ 	.short	(.L_21 - .L_20)
	.align		4
.L_20:
        /*0060*/ 	.word	index@(.nv.constant0.triton_poi_fused_convolution_19)
        /*0064*/ 	.short	0x0210
        /*0066*/ 	.short	0x0014


	//----- nvinfo : EIATTR_SW_WAR
	.align		4
.L_21:
        /*0068*/ 	.byte	0x04, 0x36
        /*006a*/ 	.short	(.L_23 - .L_22)
.L_22:
        /*006c*/ 	.word	0x00000008
.L_23:


//--------------------- .nv.callgraph             --------------------------
	.section	.nv.callgraph,"",@"SHT_CUDA_CALLGRAPH"
	.align	4
	.sectionentsize	8
	.align		4
        /*0000*/ 	.word	0x00000000
	.align		4
        /*0004*/ 	.word	0xffffffff
	.align		4
        /*0008*/ 	.word	0x00000000
	.align		4
        /*000c*/ 	.word	0xfffffffe
	.align		4
        /*0010*/ 	.word	0x00000000
	.align		4
        /*0014*/ 	.word	0xfffffffd
	.align		4
        /*0018*/ 	.word	0x00000000
	.align		4
        /*001c*/ 	.word	0xfffffffc


//--------------------- .text.triton_poi_fused_convolution_19 --------------------------
	.section	.text.triton_poi_fused_convolution_19,"ax",@progbits
	.align	128
        .global         triton_poi_fused_convolution_19
        .type           triton_poi_fused_convolution_19,@function
        .size           triton_poi_fused_convolution_19,(.L_x_1 - triton_poi_fused_convolution_19)
        .other          triton_poi_fused_convolution_19,@"STO_CUDA_ENTRY STV_DEFAULT"
triton_poi_fused_convolution_19:
.text.triton_poi_fused_convolution_19:
[----:B------:R-:W-:Y:S01]  /*0000*/  LDC R1, c[0x0][0x28] ;  /* 0x00000a00ff017b82 */ /* 0x000fe20000000800 */
[----:B------:R-:W1:Y:S07]  /*0010*/  S2R R0, SR_TID.X ;  /* 0x0000000000007919 */ /* 0x000e6e0000002100 */
[----:B------:R-:W2:Y:S01]  /*0020*/  LDC.64 R4, c[0x0][0x218] ;  /* 0x00008600ff047b82 */ /* 0x000ea20000000a00 */
[----:B------:R-:W-:Y:S01]  /*0030*/  ULDC.64 UR4, c[0x0][0x208] ;  /* 0x0000820000047ab9 */ /* 0x000fe20000000a00 */
[----:B------:R-:W3:Y:S06]  /*0040*/  S2R R7, SR_CTAID.X ;  /* 0x0000000000077919 */ /* 0x000eec0000002500 */
[----:B------:R-:W4:Y:S01]  /*0050*/  LDC.64 R2, c[0x0][0x210] ;  /* 0x00008400ff027b82 */ /* 0x000f220000000a00 */
[----:B-1----:R-:W-:Y:S01]  /*0060*/  IMAD.SHL.U32 R0, R0, 0x4, RZ ;  /* 0x0000000400007824 */ /* 0x002fe200078e00ff */
[----:B---3--:R-:W-:-:S04]  /*0070*/  SHF.R.S32.HI R6, RZ, 0x16, R7 ;  /* 0x00000016ff067819 */ /* 0x008fc80000011407 */
[----:B------:R-:W-:Y:S02]  /*0080*/  LOP3.LUT R0, R0, 0x1fc, RZ, 0xc0, !PT ;  /* 0x000001fc00007812 */ /* 0x000fe400078ec0ff */
[----:B------:R-:W-:Y:S02]  /*0090*/  SGXT R6, R6, 0x1 ;  /* 0x000000010606781a */ /* 0x000fe40000000200 */
[----:B------:R-:W-:-:S04]  /*00a0*/  LEA R7, R7, R0, 0x9 ;  /* 0x0000000007077211 */ /* 0x000fc800078e48ff */
[----:B------:R-:W-:Y:S01]  /*00b0*/  LEA.HI R6, R6, R7, RZ, 0xc ;  /* 0x0000000706067211 */ /* 0x000fe200078f60ff */
[----:B----4-:R-:W-:-:S03]  /*00c0*/  IMAD.WIDE R2, R7, 0x4, R2 ;  /* 0x0000000407027825 */ /* 0x010fc600078e0202 */
[----:B------:R-:W-:-:S04]  /*00d0*/  SHF.R.S32.HI R6, RZ, 0xc, R6 ;  /* 0x0000000cff067819 */ /* 0x000fc80000011406 */
[----:B------:R-:W-:-:S04]  /*00e0*/  LEA.HI R0, R6, R6, RZ, 0x2 ;  /* 0x0000000606007211 */ /* 0x000fc800078f10ff */
[----:B------:R-:W-:-:S05]  /*00f0*/  LOP3.LUT R9, R0, 0xfffffffc, RZ, 0xc0, !PT ;  /* 0xfffffffc00097812 */ /* 0x000fca00078ec0ff */
[----:B------:R-:W-:-:S04]  /*0100*/  IMAD.IADD R9, R6, 0x1, -R9 ;  /* 0x0000000106097824 */ /* 0x000fc800078e0a09 */
[----:B--2---:R-:W-:Y:S02]  /*0110*/  IMAD.WIDE R4, R9, 0x4, R4 ;  /* 0x0000000409047825 */ /* 0x004fe400078e0204 */
[----:B------:R-:W2:Y:S04]  /*0120*/  LDG.E.128 R8, desc[UR4][R2.64] ;  /* 0x0000000402087981 */ /* 0x000ea8000c1e1d00 */
[----:B------:R-:W2:Y:S02]  /*0130*/  LDG.E.EL R4, desc[UR4][R4.64] ;  /* 0x0000000404047981 */ /* 0x000ea4000c2e1900 */
[--C-:B--2---:R-:W-:Y:S01]  /*0140*/  FADD R8, R8, R4.reuse ;  /* 0x0000000408087221 */ /* 0x104fe20000000000 */
[--C-:B------:R-:W-:Y:S01]  /*0150*/  FADD R9, R9, R4.reuse ;  /* 0x0000000409097221 */ /* 0x100fe20000000000 */
[--C-:B------:R-:W-:Y:S01]  /*0160*/  FADD R10, R10, R4.reuse ;  /* 0x000000040a0a7221 */ /* 0x100fe20000000000 */
[----:B------:R-:W-:-:S05]  /*0170*/  FADD R11, R11, R4 ;  /* 0x000000040b0b7221 */ /* 0x000fca0000000000 */
[----:B------:R-:W-:Y:S01]  /*0180*/  STG.E.128 desc[UR4][R2.64], R8 ;  /* 0x0000000802007986 */ /* 0x000fe2000c101d04 */
[----:B------:R-:W-:Y:S05]  /*0190*/  EXIT ;  /* 0x000000000000794d */ /* 0x000fea0003800000 */
.L_x_0:
[----:B------:R-:W-:-:S00]  /*01a0*/  BRA `(.L_x_0) ;  /* 0xfffffffc00fc7947 */ /* 0x000fc0000383ffff */
[----:B------:R-:W-:-:S00]  /*01b0*/  NOP ;  /* 0x0000000000007918 */ /* 0x000fc00000000000 */
        /* <DEDUP_REMOVED lines=12> */
.L_x_1:


//--------------------- .nv.constant0.triton_poi_fused_convolution_19 --------------------------
	.section	.nv.constant0.triton_poi_fused_convolution_19,"a",@progbits
	.sectionflags	@""
	.align	4
.nv.constant0.triton_poi_fused_convolution_19:
	.zero		548
